//
// Generated by NVIDIA NVVM Compiler
//
// Compiler Build ID: CL-36424714
// Cuda compilation tools, release 13.0, V13.0.88
// Based on NVVM 20.0.0
//

.version 9.0
.target sm_100
.address_size 64

	// .globl	_Z12MatMulKernelPKfS0_Pfiii
// _ZZ12MatMulKernelPKfS0_PfiiiE2As has been demoted
// _ZZ12MatMulKernelPKfS0_PfiiiE2Bs has been demoted

.visible .entry _Z12MatMulKernelPKfS0_Pfiii(
	.param .u64 .ptr .align 1 _Z12MatMulKernelPKfS0_Pfiii_param_0,
	.param .u64 .ptr .align 1 _Z12MatMulKernelPKfS0_Pfiii_param_1,
	.param .u64 .ptr .align 1 _Z12MatMulKernelPKfS0_Pfiii_param_2,
	.param .u32 _Z12MatMulKernelPKfS0_Pfiii_param_3,
	.param .u32 _Z12MatMulKernelPKfS0_Pfiii_param_4,
	.param .u32 _Z12MatMulKernelPKfS0_Pfiii_param_5
)
{
	.reg .pred 	%p<26>;
	.reg .b32 	%r<74>;
	.reg .b32 	%f<181>;
	.reg .b64 	%rd<27>;
	// demoted variable
	.shared .align 4 .b8 _ZZ12MatMulKernelPKfS0_PfiiiE2As[1024];
	// demoted variable
	.shared .align 4 .b8 _ZZ12MatMulKernelPKfS0_PfiiiE2Bs[1024];
	ld.param.u64 	%rd4, [_Z12MatMulKernelPKfS0_Pfiii_param_0];
	ld.param.u64 	%rd5, [_Z12MatMulKernelPKfS0_Pfiii_param_1];
	ld.param.u32 	%r33, [_Z12MatMulKernelPKfS0_Pfiii_param_3];
	ld.param.u32 	%r34, [_Z12MatMulKernelPKfS0_Pfiii_param_4];
	ld.param.u32 	%r35, [_Z12MatMulKernelPKfS0_Pfiii_param_5];
	cvta.to.global.u64 	%rd1, %rd5;
	cvta.to.global.u64 	%rd2, %rd4;
	mov.u32 	%r36, %ctaid.y;
	mov.u32 	%r37, %ctaid.x;
	mov.u32 	%r1, %tid.y;
	mov.u32 	%r2, %tid.x;
	shl.b32 	%r38, %r36, 4;
	add.s32 	%r3, %r38, %r1;
	shl.b32 	%r4, %r37, 4;
	add.s32 	%r5, %r4, %r2;
	setp.lt.s32 	%p1, %r35, 1;
	mov.f32 	%f180, 0f00000000;
	@%p1 bra 	$L__BB0_19;
	add.s32 	%r6, %r35, 15;
	mul.lo.s32 	%r7, %r35, %r3;
	shl.b32 	%r40, %r1, 6;
	mov.u32 	%r41, _ZZ12MatMulKernelPKfS0_PfiiiE2As;
	add.s32 	%r8, %r41, %r40;
	mov.u32 	%r42, _ZZ12MatMulKernelPKfS0_PfiiiE2Bs;
	shl.b32 	%r43, %r2, 2;
	add.s32 	%r10, %r42, %r43;
	add.s32 	%r9, %r10, %r40;
	setp.lt.u32 	%p2, %r35, 17;
	mov.f32 	%f180, 0f00000000;
	mov.b32 	%r73, 0;
	@%p2 bra 	$L__BB0_13;
	shr.u32 	%r45, %r6, 4;
	and.b32  	%r46, %r45, 134217726;
	neg.s32 	%r72, %r46;
	add.s32 	%r47, %r1, 16;
	mad.lo.s32 	%r48, %r34, %r47, %r2;
	add.s32 	%r69, %r48, %r4;
	mad.lo.s32 	%r49, %r1, %r34, %r2;
	add.s32 	%r68, %r49, %r4;
	add.s32 	%r66, %r2, %r7;
	mov.f32 	%f180, 0f00000000;
	mov.b32 	%r71, 16;
	cvt.u64.u32 	%rd10, %r7;
	cvt.u64.u32 	%rd11, %r2;
	mov.u32 	%r67, %r2;
	mov.u32 	%r70, %r1;
$L__BB0_3:
	setp.ge.s32 	%p3, %r3, %r33;
	setp.ge.s32 	%p4, %r67, %r35;
	mov.f32 	%f172, 0f00000000;
	or.pred  	%p5, %p3, %p4;
	@%p5 bra 	$L__BB0_5;
	mul.wide.u32 	%rd6, %r66, 4;
	add.s64 	%rd7, %rd2, %rd6;
	ld.global.nc.f32 	%f172, [%rd7];
$L__BB0_5:
	setp.ge.s32 	%p6, %r5, %r34;
	shl.b32 	%r50, %r2, 2;
	add.s32 	%r51, %r8, %r50;
	st.shared.f32 	[%r51], %f172;
	setp.ge.s32 	%p7, %r70, %r35;
	mov.f32 	%f173, 0f00000000;
	or.pred  	%p8, %p7, %p6;
	@%p8 bra 	$L__BB0_7;
	mul.wide.s32 	%rd8, %r68, 4;
	add.s64 	%rd9, %rd1, %rd8;
	ld.global.nc.f32 	%f173, [%rd9];
$L__BB0_7:
	st.shared.f32 	[%r9], %f173;
	bar.sync 	0;
	ld.shared.f32 	%f27, [%r8];
	ld.shared.f32 	%f28, [%r10];
	fma.rn.f32 	%f29, %f27, %f28, %f180;
	ld.shared.f32 	%f30, [%r8+4];
	ld.shared.f32 	%f31, [%r10+64];
	fma.rn.f32 	%f32, %f30, %f31, %f29;
	ld.shared.f32 	%f33, [%r8+8];
	ld.shared.f32 	%f34, [%r10+128];
	fma.rn.f32 	%f35, %f33, %f34, %f32;
	ld.shared.f32 	%f36, [%r8+12];
	ld.shared.f32 	%f37, [%r10+192];
	fma.rn.f32 	%f38, %f36, %f37, %f35;
	ld.shared.f32 	%f39, [%r8+16];
	ld.shared.f32 	%f40, [%r10+256];
	fma.rn.f32 	%f41, %f39, %f40, %f38;
	ld.shared.f32 	%f42, [%r8+20];
	ld.shared.f32 	%f43, [%r10+320];
	fma.rn.f32 	%f44, %f42, %f43, %f41;
	ld.shared.f32 	%f45, [%r8+24];
	ld.shared.f32 	%f46, [%r10+384];
	fma.rn.f32 	%f47, %f45, %f46, %f44;
	ld.shared.f32 	%f48, [%r8+28];
	ld.shared.f32 	%f49, [%r10+448];
	fma.rn.f32 	%f50, %f48, %f49, %f47;
	ld.shared.f32 	%f51, [%r8+32];
	ld.shared.f32 	%f52, [%r10+512];
	fma.rn.f32 	%f53, %f51, %f52, %f50;
	ld.shared.f32 	%f54, [%r8+36];
	ld.shared.f32 	%f55, [%r10+576];
	fma.rn.f32 	%f56, %f54, %f55, %f53;
	ld.shared.f32 	%f57, [%r8+40];
	ld.shared.f32 	%f58, [%r10+640];
	fma.rn.f32 	%f59, %f57, %f58, %f56;
	ld.shared.f32 	%f60, [%r8+44];
	ld.shared.f32 	%f61, [%r10+704];
	fma.rn.f32 	%f62, %f60, %f61, %f59;
	ld.shared.f32 	%f63, [%r8+48];
	ld.shared.f32 	%f64, [%r10+768];
	fma.rn.f32 	%f65, %f63, %f64, %f62;
	ld.shared.f32 	%f66, [%r8+52];
	ld.shared.f32 	%f67, [%r10+832];
	fma.rn.f32 	%f68, %f66, %f67, %f65;
	ld.shared.f32 	%f69, [%r8+56];
	ld.shared.f32 	%f70, [%r10+896];
	fma.rn.f32 	%f71, %f69, %f70, %f68;
	ld.shared.f32 	%f72, [%r8+60];
	ld.shared.f32 	%f73, [%r10+960];
	fma.rn.f32 	%f6, %f72, %f73, %f71;
	bar.sync 	0;
	add.s32 	%r52, %r67, 16;
	setp.ge.s32 	%p10, %r52, %r35;
	mov.f32 	%f174, 0f00000000;
	or.pred  	%p11, %p3, %p10;
	@%p11 bra 	$L__BB0_9;
	add.s32 	%r53, %r71, -16;
	cvt.u64.u32 	%rd12, %r53;
	add.s64 	%rd13, %rd12, %rd11;
	add.s64 	%rd14, %rd13, %rd10;
	shl.b64 	%rd15, %rd14, 2;
	add.s64 	%rd16, %rd2, %rd15;
	ld.global.nc.f32 	%f174, [%rd16+64];
$L__BB0_9:
	shl.b32 	%r54, %r2, 2;
	add.s32 	%r55, %r8, %r54;
	st.shared.f32 	[%r55], %f174;
	add.s32 	%r56, %r70, 16;
	setp.ge.s32 	%p13, %r56, %r35;
	mov.f32 	%f175, 0f00000000;
	or.pred  	%p14, %p13, %p6;
	@%p14 bra 	$L__BB0_11;
	mul.wide.s32 	%rd17, %r69, 4;
	add.s64 	%rd18, %rd1, %rd17;
	ld.global.nc.f32 	%f175, [%rd18];
$L__BB0_11:
	st.shared.f32 	[%r9], %f175;
	bar.sync 	0;
	ld.shared.f32 	%f75, [%r8];
	ld.shared.f32 	%f76, [%r10];
	fma.rn.f32 	%f77, %f75, %f76, %f6;
	ld.shared.f32 	%f78, [%r8+4];
	ld.shared.f32 	%f79, [%r10+64];
	fma.rn.f32 	%f80, %f78, %f79, %f77;
	ld.shared.f32 	%f81, [%r8+8];
	ld.shared.f32 	%f82, [%r10+128];
	fma.rn.f32 	%f83, %f81, %f82, %f80;
	ld.shared.f32 	%f84, [%r8+12];
	ld.shared.f32 	%f85, [%r10+192];
	fma.rn.f32 	%f86, %f84, %f85, %f83;
	ld.shared.f32 	%f87, [%r8+16];
	ld.shared.f32 	%f88, [%r10+256];
	fma.rn.f32 	%f89, %f87, %f88, %f86;
	ld.shared.f32 	%f90, [%r8+20];
	ld.shared.f32 	%f91, [%r10+320];
	fma.rn.f32 	%f92, %f90, %f91, %f89;
	ld.shared.f32 	%f93, [%r8+24];
	ld.shared.f32 	%f94, [%r10+384];
	fma.rn.f32 	%f95, %f93, %f94, %f92;
	ld.shared.f32 	%f96, [%r8+28];
	ld.shared.f32 	%f97, [%r10+448];
	fma.rn.f32 	%f98, %f96, %f97, %f95;
	ld.shared.f32 	%f99, [%r8+32];
	ld.shared.f32 	%f100, [%r10+512];
	fma.rn.f32 	%f101, %f99, %f100, %f98;
	ld.shared.f32 	%f102, [%r8+36];
	ld.shared.f32 	%f103, [%r10+576];
	fma.rn.f32 	%f104, %f102, %f103, %f101;
	ld.shared.f32 	%f105, [%r8+40];
	ld.shared.f32 	%f106, [%r10+640];
	fma.rn.f32 	%f107, %f105, %f106, %f104;
	ld.shared.f32 	%f108, [%r8+44];
	ld.shared.f32 	%f109, [%r10+704];
	fma.rn.f32 	%f110, %f108, %f109, %f107;
	ld.shared.f32 	%f111, [%r8+48];
	ld.shared.f32 	%f112, [%r10+768];
	fma.rn.f32 	%f113, %f111, %f112, %f110;
	ld.shared.f32 	%f114, [%r8+52];
	ld.shared.f32 	%f115, [%r10+832];
	fma.rn.f32 	%f116, %f114, %f115, %f113;
	ld.shared.f32 	%f117, [%r8+56];
	ld.shared.f32 	%f118, [%r10+896];
	fma.rn.f32 	%f119, %f117, %f118, %f116;
	ld.shared.f32 	%f120, [%r8+60];
	ld.shared.f32 	%f121, [%r10+960];
	fma.rn.f32 	%f180, %f120, %f121, %f119;
	bar.sync 	0;
	add.s32 	%r72, %r72, 2;
	add.s32 	%r71, %r71, 32;
	add.s32 	%r70, %r70, 32;
	shl.b32 	%r57, %r34, 5;
	add.s32 	%r69, %r69, %r57;
	add.s32 	%r68, %r68, %r57;
	add.s32 	%r67, %r67, 32;
	add.s32 	%r66, %r66, 32;
	setp.ne.s32 	%p15, %r72, 0;
	@%p15 bra 	$L__BB0_3;
	and.b32  	%r73, %r6, 2147483616;
$L__BB0_13:
	and.b32  	%r58, %r6, 16;
	setp.eq.s32 	%p16, %r58, 0;
	@%p16 bra 	$L__BB0_19;
	setp.ge.s32 	%p17, %r3, %r33;
	add.s32 	%r59, %r73, %r2;
	add.s32 	%r32, %r73, %r1;
	setp.ge.s32 	%p18, %r59, %r35;
	mov.f32 	%f178, 0f00000000;
	or.pred  	%p19, %p17, %p18;
	@%p19 bra 	$L__BB0_16;
	add.s32 	%r60, %r59, %r7;
	mul.wide.u32 	%rd19, %r60, 4;
	add.s64 	%rd20, %rd2, %rd19;
	ld.global.nc.f32 	%f178, [%rd20];
$L__BB0_16:
	setp.ge.s32 	%p20, %r5, %r34;
	mov.u32 	%r61, %tid.x;
	shl.b32 	%r62, %r61, 2;
	add.s32 	%r63, %r8, %r62;
	st.shared.f32 	[%r63], %f178;
	setp.ge.s32 	%p21, %r32, %r35;
	mov.f32 	%f179, 0f00000000;
	or.pred  	%p22, %p21, %p20;
	@%p22 bra 	$L__BB0_18;
	mad.lo.s32 	%r64, %r32, %r34, %r5;
	mul.wide.s32 	%rd21, %r64, 4;
	add.s64 	%rd22, %rd1, %rd21;
	ld.global.nc.f32 	%f179, [%rd22];
$L__BB0_18:
	st.shared.f32 	[%r9], %f179;
	bar.sync 	0;
	ld.shared.f32 	%f124, [%r8];
	ld.shared.f32 	%f125, [%r10];
	fma.rn.f32 	%f126, %f124, %f125, %f180;
	ld.shared.f32 	%f127, [%r8+4];
	ld.shared.f32 	%f128, [%r10+64];
	fma.rn.f32 	%f129, %f127, %f128, %f126;
	ld.shared.f32 	%f130, [%r8+8];
	ld.shared.f32 	%f131, [%r10+128];
	fma.rn.f32 	%f132, %f130, %f131, %f129;
	ld.shared.f32 	%f133, [%r8+12];
	ld.shared.f32 	%f134, [%r10+192];
	fma.rn.f32 	%f135, %f133, %f134, %f132;
	ld.shared.f32 	%f136, [%r8+16];
	ld.shared.f32 	%f137, [%r10+256];
	fma.rn.f32 	%f138, %f136, %f137, %f135;
	ld.shared.f32 	%f139, [%r8+20];
	ld.shared.f32 	%f140, [%r10+320];
	fma.rn.f32 	%f141, %f139, %f140, %f138;
	ld.shared.f32 	%f142, [%r8+24];
	ld.shared.f32 	%f143, [%r10+384];
	fma.rn.f32 	%f144, %f142, %f143, %f141;
	ld.shared.f32 	%f145, [%r8+28];
	ld.shared.f32 	%f146, [%r10+448];
	fma.rn.f32 	%f147, %f145, %f146, %f144;
	ld.shared.f32 	%f148, [%r8+32];
	ld.shared.f32 	%f149, [%r10+512];
	fma.rn.f32 	%f150, %f148, %f149, %f147;
	ld.shared.f32 	%f151, [%r8+36];
	ld.shared.f32 	%f152, [%r10+576];
	fma.rn.f32 	%f153, %f151, %f152, %f150;
	ld.shared.f32 	%f154, [%r8+40];
	ld.shared.f32 	%f155, [%r10+640];
	fma.rn.f32 	%f156, %f154, %f155, %f153;
	ld.shared.f32 	%f157, [%r8+44];
	ld.shared.f32 	%f158, [%r10+704];
	fma.rn.f32 	%f159, %f157, %f158, %f156;
	ld.shared.f32 	%f160, [%r8+48];
	ld.shared.f32 	%f161, [%r10+768];
	fma.rn.f32 	%f162, %f160, %f161, %f159;
	ld.shared.f32 	%f163, [%r8+52];
	ld.shared.f32 	%f164, [%r10+832];
	fma.rn.f32 	%f165, %f163, %f164, %f162;
	ld.shared.f32 	%f166, [%r8+56];
	ld.shared.f32 	%f167, [%r10+896];
	fma.rn.f32 	%f168, %f166, %f167, %f165;
	ld.shared.f32 	%f169, [%r8+60];
	ld.shared.f32 	%f170, [%r10+960];
	fma.rn.f32 	%f180, %f169, %f170, %f168;
	bar.sync 	0;
$L__BB0_19:
	setp.ge.s32 	%p23, %r3, %r33;
	setp.ge.s32 	%p24, %r5, %r34;
	or.pred  	%p25, %p23, %p24;
	@%p25 bra 	$L__BB0_21;
	ld.param.u64 	%rd26, [_Z12MatMulKernelPKfS0_Pfiii_param_2];
	mad.lo.s32 	%r65, %r34, %r3, %r5;
	cvta.to.global.u64 	%rd23, %rd26;
	mul.wide.u32 	%rd24, %r65, 4;
	add.s64 	%rd25, %rd23, %rd24;
	st.global.f32 	[%rd25], %f180;
$L__BB0_21:
	ret;

}


// ===== COMPILED SASS (sm_100) =====

	.target	sm_100

	.elftype	@"ET_EXEC"


//--------------------- .note.nv.tkinfo           --------------------------
	.section	.note.nv.tkinfo,"",@"SHT_NOTE"
	.sectionflags	@"SHF_NOTE_NV_TKINFO"
	.tkinfo
        /*0018*/ 	.word	0x00000002
        /*0030*/ 	.string	""
        /*0030*/ 	.string	"ptxas"
        /*0030*/ 	.string	"Cuda compilation tools, release 13.0, V13.0.88"
        /*0030*/ 	.string	"Build cuda_13.0.r13.0/compiler.36424714_0"
        /*0030*/ 	.string	"-arch sm_100 -m 64 "



//--------------------- .note.nv.cuinfo           --------------------------
	.section	.note.nv.cuinfo,"",@"SHT_NOTE"
	.sectionflags	@"SHF_NOTE_NV_CUINFO"
        /*0018*/ 	.short	0x0002
        /*001a*/ 	.short	0x0064
        /*001c*/ 	.short	0x0082
	.zero		2


//--------------------- .nv.info                  --------------------------
	.section	.nv.info,"",@"SHT_CUDA_INFO"
	.align	4


	//----- nvinfo : EIATTR_REGCOUNT
	.align		4
        /*0000*/ 	.byte	0x04, 0x2f
        /*0002*/ 	.short	(.L_1 - .L_0)
	.align		4
.L_0:
        /*0004*/ 	.word	index@(_Z12MatMulKernelPKfS0_Pfiii)
        /*0008*/ 	.word	0x00000020


	//----- nvinfo : EIATTR_FRAME_SIZE
	.align		4
.L_1:
        /*000c*/ 	.byte	0x04, 0x11
        /*000e*/ 	.short	(.L_3 - .L_2)
	.align		4
.L_2:
        /*0010*/ 	.word	index@(_Z12MatMulKernelPKfS0_Pfiii)
        /*0014*/ 	.word	0x00000000


	//----- nvinfo : EIATTR_MIN_STACK_SIZE
	.align		4
.L_3:
        /*0018*/ 	.byte	0x04, 0x12
        /*001a*/ 	.short	(.L_5 - .L_4)
	.align		4
.L_4:
        /*001c*/ 	.word	index@(_Z12MatMulKernelPKfS0_Pfiii)
        /*0020*/ 	.word	0x00000000
.L_5:


//--------------------- .nv.compat                --------------------------
	.section	.nv.compat,"",@"SHT_CUDA_COMPAT_INFO"
	.align	4
        /*0000*/ 	.byte	0x02, 0x09, 0x00, 0x00, 0x02, 0x02, 0x01, 0x00, 0x02, 0x05, 0x05, 0x00, 0x03, 0x07, 0x01, 0x01
        /*0010*/ 	.byte	0x02, 0x03, 0x00, 0x00, 0x02, 0x06, 0x01, 0x00, 0x04, 0x0b, 0x08, 0x00, 0x09, 0x00, 0x00, 0x00
        /*0020*/ 	.byte	0x00, 0x00, 0x00, 0x00


//--------------------- .nv.info._Z12MatMulKernelPKfS0_Pfiii --------------------------
	.section	.nv.info._Z12MatMulKernelPKfS0_Pfiii,"",@"SHT_CUDA_INFO"
	.sectionflags	@""
	.align	4


	//----- nvinfo : EIATTR_CUDA_API_VERSION
	.align		4
        /*0000*/ 	.byte	0x04, 0x37
        /*0002*/ 	.short	(.L_7 - .L_6)
.L_6:
        /*0004*/ 	.word	0x00000082


	//----- nvinfo : EIATTR_KPARAM_INFO
	.align		4
.L_7:
        /*0008*/ 	.byte	0x04, 0x17
        /*000a*/ 	.short	(.L_9 - .L_8)
.L_8:
        /*000c*/ 	.word	0x00000000
        /*0010*/ 	.short	0x0005
        /*0012*/ 	.short	0x0020
        /*0014*/ 	.byte	0x00, 0xf0, 0x11, 0x00


	//----- nvinfo : EIATTR_KPARAM_INFO
	.align		4
.L_9:
        /*0018*/ 	.byte	0x04, 0x17
        /*001a*/ 	.short	(.L_11 - .L_10)
.L_10:
        /*001c*/ 	.word	0x00000000
        /*0020*/ 	.short	0x0004
        /*0022*/ 	.short	0x001c
        /*0024*/ 	.byte	0x00, 0xf0, 0x11, 0x00


	//----- nvinfo : EIATTR_KPARAM_INFO
	.align		4
.L_11:
        /*0028*/ 	.byte	0x04, 0x17
        /*002a*/ 	.short	(.L_13 - .L_12)
.L_12:
        /*002c*/ 	.word	0x00000000
        /*0030*/ 	.short	0x0003
        /*0032*/ 	.short	0x0018
        /*0034*/ 	.byte	0x00, 0xf0, 0x11, 0x00


	//----- nvinfo : EIATTR_KPARAM_INFO
	.align		4
.L_13:
        /*0038*/ 	.byte	0x04, 0x17
        /*003a*/ 	.short	(.L_15 - .L_14)
.L_14:
        /*003c*/ 	.word	0x00000000
        /*0040*/ 	.short	0x0002
        /*0042*/ 	.short	0x0010
        /*0044*/ 	.byte	0x00, 0xf5, 0x21, 0x00


	//----- nvinfo : EIATTR_KPARAM_INFO
	.align		4
.L_15:
        /*0048*/ 	.byte	0x04, 0x17
        /*004a*/ 	.short	(.L_17 - .L_16)
.L_16:
        /*004c*/ 	.word	0x00000000
        /*0050*/ 	.short	0x0001
        /*0052*/ 	.short	0x0008
        /*0054*/ 	.byte	0x00, 0xf5, 0x21, 0x00


	//----- nvinfo : EIATTR_KPARAM_INFO
	.align		4
.L_17:
        /*0058*/ 	.byte	0x04, 0x17
        /*005a*/ 	.short	(.L_19 - .L_18)
.L_18:
        /*005c*/ 	.word	0x00000000
        /*0060*/ 	.short	0x0000
        /*0062*/ 	.short	0x0000
        /*0064*/ 	.byte	0x00, 0xf5, 0x21, 0x00


	//----- nvinfo : EIATTR_SPARSE_MMA_MASK
	.align		4
.L_19:
        /*0068*/ 	.byte	0x03, 0x50
        /*006a*/ 	.short	0x0000


	//----- nvinfo : EIATTR_MAXREG_COUNT
	.align		4
        /*006c*/ 	.byte	0x03, 0x1b
        /*006e*/ 	.short	0x00ff


	//----- nvinfo : EIATTR_NUM_BARRIERS
	.align		4
        /*0070*/ 	.byte	0x02, 0x4c
        /*0072*/ 	.byte	0x01
	.zero		1


	//----- nvinfo : EIATTR_MERCURY_ISA_VERSION
	.align		4
        /*0074*/ 	.byte	0x03, 0x5f
        /*0076*/ 	.short	0x0101


	//----- nvinfo : EIATTR_VRC_CTA_INIT_COUNT
	.align		4
        /*0078*/ 	.byte	0x02, 0x4a
	.zero		1
	.zero		1


	//----- nvinfo : EIATTR_EXIT_INSTR_OFFSETS
	.align		4
        /*007c*/ 	.byte	0x04, 0x1c
        /*007e*/ 	.short	(.L_21 - .L_20)


	//   ....[0]....
.L_20:
        /*0080*/ 	.word	0x00000e10


	//   ....[1]....
        /*0084*/ 	.word	0x00000e60


	//----- nvinfo : EIATTR_CBANK_PARAM_SIZE
	.align		4
.L_21:
        /*0088*/ 	.byte	0x03, 0x19
        /*008a*/ 	.short	0x0024


	//----- nvinfo : EIATTR_PARAM_CBANK
	.align		4
        /*008c*/ 	.byte	0x04, 0x0a
        /*008e*/ 	.short	(.L_23 - .L_22)
	.align		4
.L_22:
        /*0090*/ 	.word	index@(.nv.constant0._Z12MatMulKernelPKfS0_Pfiii)
        /*0094*/ 	.short	0x0380
        /*0096*/ 	.short	0x0024


	//----- nvinfo : EIATTR_SW_WAR
	.align		4
.L_23:
        /*0098*/ 	.byte	0x04, 0x36
        /*009a*/ 	.short	(.L_25 - .L_24)
.L_24:
        /*009c*/ 	.word	0x00000008
.L_25:


//--------------------- .nv.callgraph             --------------------------
	.section	.nv.callgraph,"",@"SHT_CUDA_CALLGRAPH"
	.align	4
	.sectionentsize	8
	.align		4
        /*0000*/ 	.word	0x00000000
	.align		4
        /*0004*/ 	.word	0xffffffff
	.align		4
        /*0008*/ 	.word	0x00000000
	.align		4
        /*000c*/ 	.word	0xfffffffe
	.align		4
        /*0010*/ 	.word	0x00000000
	.align		4
        /*0014*/ 	.word	0xfffffffd
	.align		4
        /*0018*/ 	.word	0x00000000
	.align		4
        /*001c*/ 	.word	0xfffffffc


//--------------------- .text._Z12MatMulKernelPKfS0_Pfiii --------------------------
	.section	.text._Z12MatMulKernelPKfS0_Pfiii,"ax",@progbits
	.align	128
        .global         _Z12MatMulKernelPKfS0_Pfiii
        .type           _Z12MatMulKernelPKfS0_Pfiii,@function
        .size           _Z12MatMulKernelPKfS0_Pfiii,(.L_x_4 - _Z12MatMulKernelPKfS0_Pfiii)
        .other          _Z12MatMulKernelPKfS0_Pfiii,@"STO_CUDA_ENTRY STV_DEFAULT"
_Z12MatMulKernelPKfS0_Pfiii:
.text._Z12MatMulKernelPKfS0_Pfiii:
[----:B------:R-:W-:Y:S01]  /*0000*/  LDC R1, c[0x0][0x37c] ;  /* 0x0000df00ff017b82 */ /* 0x000fe20000000800 */
[----:B------:R-:W0:Y:S01]  /*0010*/  S2R R3, SR_CTAID.Y ;  /* 0x0000000000037919 */ /* 0x000e220000002600 */
[----:B------:R-:W1:Y:S01]  /*0020*/  LDCU UR7, c[0x0][0x3a0] ;  /* 0x00007400ff0777ac */ /* 0x000e620008000800 */
[----:B------:R-:W-:Y:S01]  /*0030*/  HFMA2 R25, -RZ, RZ, 0, 0 ;  /* 0x00000000ff197431 */ /* 0x000fe200000001ff */
[----:B------:R-:W0:Y:S01]  /*0040*/  S2R R14, SR_TID.Y ;  /* 0x00000000000e7919 */ /* 0x000e220000002200 */
[----:B------:R-:W2:Y:S01]  /*0050*/  LDCU.64 UR10, c[0x0][0x358] ;  /* 0x00006b00ff0a77ac */ /* 0x000ea20008000a00 */
[----:B------:R-:W3:Y:S01]  /*0060*/  S2R R6, SR_CTAID.X ;  /* 0x0000000000067919 */ /* 0x000ee20000002500 */
[----:B------:R-:W3:Y:S01]  /*0070*/  S2R R13, SR_TID.X ;  /* 0x00000000000d7919 */ /* 0x000ee20000002100 */
[----:B-1----:R-:W-:Y:S01]  /*0080*/  UISETP.GE.AND UP0, UPT, UR7, 0x1, UPT ;  /* 0x000000010700788c */ /* 0x002fe2000bf06270 */
[----:B0-----:R-:W-:Y:S02]  /*0090*/  LEA R0, R3, R14, 0x4 ;  /* 0x0000000e03007211 */ /* 0x001fe400078e20ff */
[----:B---3--:R-:W-:-:S06]  /*00a0*/  LEA R3, R6, R13, 0x4 ;  /* 0x0000000d06037211 */ /* 0x008fcc00078e20ff */
[----:B--2---:R-:W-:Y:S05]  /*00b0*/  BRA.U !UP0, `(.L_x_0) ;  /* 0x0000000d08487547 */ /* 0x004fea000b800000 */
[----:B------:R-:W0:Y:S01]  /*00c0*/  S2UR UR6, SR_CgaCtaId ;  /* 0x00000000000679c3 */ /* 0x000e220000008800 */
[----:B------:R-:W-:Y:S01]  /*00d0*/  UMOV UR4, 0x400 ;  /* 0x0000040000047882 */ /* 0x000fe20000000000 */
[----:B------:R-:W-:Y:S02]  /*00e0*/  UISETP.GE.U32.AND UP0, UPT, UR7, 0x11, UPT ;  /* 0x000000110700788c */ /* 0x000fe4000bf06070 */
[----:B------:R-:W-:Y:S01]  /*00f0*/  IMAD R22, R0, UR7, RZ ;  /* 0x0000000700167c24 */ /* 0x000fe2000f8e02ff */
[----:B------:R-:W-:Y:S01]  /*0100*/  UIADD3 UR5, UPT, UPT, UR4, 0x400, URZ ;  /* 0x0000040004057890 */ /* 0x000fe2000fffe0ff */
[----:B------:R-:W-:Y:S01]  /*0110*/  MOV R25, RZ ;  /* 0x000000ff00197202 */ /* 0x000fe20000000f00 */
[----:B------:R-:W-:Y:S02]  /*0120*/  UIADD3 UR8, UPT, UPT, UR7, 0xf, URZ ;  /* 0x0000000f07087890 */ /* 0x000fe4000fffe0ff */
[----:B0-----:R-:W-:Y:S02]  /*0130*/  ULEA UR5, UR6, UR5, 0x18 ;  /* 0x0000000506057291 */ /* 0x001fe4000f8ec0ff */
[----:B------:R-:W-:-:S04]  /*0140*/  ULEA UR4, UR6, UR4, 0x18 ;  /* 0x0000000406047291 */ /* 0x000fc8000f8ec0ff */
[----:B------:R-:W-:Y:S02]  /*0150*/  LEA R2, R13, UR5, 0x2 ;  /* 0x000000050d027c11 */ /* 0x000fe4000f8e10ff */
[C---:B------:R-:W-:Y:S01]  /*0160*/  LEA R16, R14.reuse, UR4, 0x6 ;  /* 0x000000040e107c11 */ /* 0x040fe2000f8e30ff */
[----:B------:R-:W-:Y:S01]  /*0170*/  UMOV UR4, URZ ;  /* 0x000000ff00047c82 */ /* 0x000fe20008000000 */
[----:B------:R-:W-:Y:S01]  /*0180*/  LEA R20, R14, R2, 0x6 ;  /* 0x000000020e147211 */ /* 0x000fe200078e30ff */
[----:B------:R-:W-:Y:S06]  /*0190*/  BRA.U !UP0, `(.L_x_1) ;  /* 0x00000009081c7547 */ /* 0x000fec000b800000 */
[----:B------:R-:W0:Y:S01]  /*01a0*/  LDCU.64 UR6, c[0x0][0x398] ;  /* 0x00007300ff0677ac */ /* 0x000e220008000a00 */
[----:B------:R-:W1:Y:S01]  /*01b0*/  LDC R12, c[0x0][0x39c] ;  /* 0x0000e700ff0c7b82 */ /* 0x000e620000000800 */
[----:B------:R-:W-:Y:S01]  /*01c0*/  IADD3 R4, PT, PT, R14, 0x10, RZ ;  /* 0x000000100e047810 */ /* 0x000fe20007ffe0ff */
[----:B------:R-:W-:Y:S01]  /*01d0*/  HFMA2 R18, -RZ, RZ, 0, 9.5367431640625e-07 ;  /* 0x00000010ff127431 */ /* 0x000fe200000001ff */
[----:B------:R-:W-:Y:S01]  /*01e0*/  USHF.R.U32.HI UR4, URZ, 0x4, UR8 ;  /* 0x00000004ff047899 */ /* 0x000fe20008011608 */
[-C--:B------:R-:W-:Y:S02]  /*01f0*/  IADD3 R19, PT, PT, R22, R13.reuse, RZ ;  /* 0x0000000d16137210 */ /* 0x080fe40007ffe0ff */
[----:B------:R-:W-:Y:S01]  /*0200*/  MOV R25, RZ ;  /* 0x000000ff00197202 */ /* 0x000fe20000000f00 */
[----:B------:R-:W-:Y:S01]  /*0210*/  ULOP3.LUT UR4, UR4, 0x7fffffe, URZ, 0xc0, !UPT ;  /* 0x07fffffe04047892 */ /* 0x000fe2000f8ec0ff */
[----:B------:R-:W-:Y:S02]  /*0220*/  MOV R17, R13 ;  /* 0x0000000d00117202 */ /* 0x000fe40000000f00 */
[----:B------:R-:W-:Y:S01]  /*0230*/  MOV R15, R14 ;  /* 0x0000000e000f7202 */ /* 0x000fe20000000f00 */
[----:B------:R-:W-:Y:S01]  /*0240*/  UIADD3 UR4, UPT, UPT, -UR4, URZ, URZ ;  /* 0x000000ff04047290 */ /* 0x000fe2000fffe1ff */
[--C-:B0-----:R-:W-:Y:S01]  /*0250*/  IMAD R4, R4, UR7, R13.reuse ;  /* 0x0000000704047c24 */ /* 0x101fe2000f8e020d */
[----:B------:R-:W-:Y:S01]  /*0260*/  ISETP.GE.AND P1, PT, R0, UR6, PT ;  /* 0x0000000600007c0c */ /* 0x000fe2000bf26270 */
[----:B------:R-:W-:Y:S01]  /*0270*/  IMAD R21, R14, UR7, R13 ;  /* 0x000000070e157c24 */ /* 0x000fe2000f8e020d */
[----:B------:R-:W0:Y:S02]  /*0280*/  LDCU UR7, c[0x0][0x3a0] ;  /* 0x00007400ff0777ac */ /* 0x000e240008000800 */
[----:B------:R-:W-:-:S02]  /*0290*/  LEA R23, R6, R4, 0x4 ;  /* 0x0000000406177211 */ /* 0x000fc400078e20ff */
[----:B------:R-:W-:-:S07]  /*02a0*/  LEA R21, R6, R21, 0x4 ;  /* 0x0000001506157211 */ /* 0x000fce00078e20ff */
.L_x_2:
[----:B-1----:R-:W-:Y:S02]  /*02b0*/  ISETP.GE.AND P0, PT, R3, R12, PT ;  /* 0x0000000c0300720c */ /* 0x002fe40003f06270 */
[----:B0-----:R-:W-:Y:S02]  /*02c0*/  ISETP.GE.OR P2, PT, R17, UR7, P1 ;  /* 0x0000000711007c0c */ /* 0x001fe40008f46670 */
[----:B------:R-:W-:Y:S02]  /*02d0*/  ISETP.GE.OR P3, PT, R15, UR7, P0 ;  /* 0x000000070f007c0c */ /* 0x000fe40008766670 */
[----:B------:R-:W-:Y:S02]  /*02e0*/  MOV R29, RZ ;  /* 0x000000ff001d7202 */ /* 0x000fe40000000f00 */
[----:B------:R-:W-:-:S07]  /*02f0*/  MOV R26, RZ ;  /* 0x000000ff001a7202 */ /* 0x000fce0000000f00 */
[----:B------:R-:W0:Y:S08]  /*0300*/  @!P2 LDC.64 R6, c[0x0][0x380] ;  /* 0x0000e000ff06ab82 */ /* 0x000e300000000a00 */
[----:B------:R-:W1:Y:S01]  /*0310*/  @!P3 LDC.64 R4, c[0x0][0x388] ;  /* 0x0000e200ff04bb82 */ /* 0x000e620000000a00 */
[----:B0-----:R-:W-:-:S05]  /*0320*/  @!P2 IMAD.WIDE.U32 R8, R19, 0x4, R6 ;  /* 0x000000041308a825 */ /* 0x001fca00078e0006 */
[----:B------:R0:W2:Y:S01]  /*0330*/  @!P2 LDG.E.CONSTANT R29, desc[UR10][R8.64] ;  /* 0x0000000a081da981 */ /* 0x0000a2000c1e9900 */
[----:B-1----:R-:W-:-:S05]  /*0340*/  @!P3 IMAD.WIDE R10, R21, 0x4, R4 ;  /* 0x00000004150ab825 */ /* 0x002fca00078e0204 */
[----:B------:R-:W3:Y:S01]  /*0350*/  @!P3 LDG.E.CONSTANT R26, desc[UR10][R10.64] ;  /* 0x0000000a0a1ab981 */ /* 0x000ee2000c1e9900 */
[----:B------:R-:W-:Y:S02]  /*0360*/  LEA R24, R13, R16, 0x2 ;  /* 0x000000100d187211 */ /* 0x000fe400078e10ff */
[----:B------:R-:W-:-:S04]  /*0370*/  IADD3 R27, PT, PT, R17, 0x10, RZ ;  /* 0x00000010111b7810 */ /* 0x000fc80007ffe0ff */
[----:B------:R-:W-:-:S13]  /*0380*/  ISETP.GE.OR P2, PT, R27, UR7, P1 ;  /* 0x000000071b007c0c */ /* 0x000fda0008f46670 */
[----:B0-----:R-:W0:Y:S01]  /*0390*/  @!P2 LDC.64 R8, c[0x0][0x380] ;  /* 0x0000e000ff08ab82 */ /* 0x001e220000000a00 */
[----:B--2---:R-:W-:Y:S04]  /*03a0*/  STS [R24], R29 ;  /* 0x0000001d18007388 */ /* 0x004fe80000000800 */
[----:B---3--:R-:W-:Y:S03]  /*03b0*/  STS [R20], R26 ;  /* 0x0000001a14007388 */ /* 0x008fe60000000800 */
[----:B------:R-:W-:Y:S06]  /*03c0*/  BAR.SYNC.DEFER_BLOCKING 0x0 ;  /* 0x0000000000007b1d */ /* 0x000fec0000010000 */
[----:B------:R-:W-:Y:S04]  /*03d0*/  LDS R28, [R2] ;  /* 0x00000000021c7984 */ /* 0x000fe80000000800 */
[----:B------:R-:W1:Y:S04]  /*03e0*/  LDS.128 R4, [R16] ;  /* 0x0000000010047984 */ /* 0x000e680000000c00 */
[----:B------:R-:W2:Y:S04]  /*03f0*/  LDS R11, [R2+0x40] ;  /* 0x00004000020b7984 */ /* 0x000ea80000000800 */
[----:B------:R-:W3:Y:S04]  /*0400*/  LDS R27, [R2+0x80] ;  /* 0x00008000021b7984 */ /* 0x000ee80000000800 */
[----:B------:R-:W4:Y:S01]  /*0410*/  LDS R10, [R2+0xc0] ;  /* 0x0000c000020a7984 */ /* 0x000f220000000800 */
[----:B-1----:R-:W-:-:S04]  /*0420*/  FFMA R4, R4, R28, R25 ;  /* 0x0000001c04047223 */ /* 0x002fc80000000019 */
[----:B--2---:R-:W-:Y:S01]  /*0430*/  FFMA R4, R11, R5, R4 ;  /* 0x000000050b047223 */ /* 0x004fe20000000004 */
[----:B------:R-:W-:-:S04]  /*0440*/  IADD3 R11, PT, PT, R15, 0x10, RZ ;  /* 0x000000100f0b7810 */ /* 0x000fc80007ffe0ff */
[----:B------:R-:W-:Y:S01]  /*0450*/  ISETP.GE.OR P0, PT, R11, UR7, P0 ;  /* 0x000000070b007c0c */ /* 0x000fe20008706670 */
[----:B---3--:R-:W-:Y:S01]  /*0460*/  FFMA R27, R27, R6, R4 ;  /* 0x000000061b1b7223 */ /* 0x008fe20000000004 */
[----:B------:R-:W-:-:S03]  /*0470*/  @!P2 IADD3 R5, PT, PT, R18, -0x10, RZ ;  /* 0xfffffff01205a810 */ /* 0x000fc60007ffe0ff */
[----:B----4-:R-:W-:Y:S01]  /*0480*/  FFMA R29, R10, R7, R27 ;  /* 0x000000070a1d7223 */ /* 0x010fe2000000001b */
[----:B------:R-:W-:-:S07]  /*0490*/  @!P2 IADD3 R5, P3, P4, R22, R5, R13 ;  /* 0x000000051605a210 */ /* 0x000fce0007c7e00d */
[----:B------:R-:W1:Y:S01]  /*04a0*/  @!P0 LDC.64 R10, c[0x0][0x388] ;  /* 0x0000e200ff0a8b82 */ /* 0x000e620000000a00 */
[----:B------:R-:W-:Y:S02]  /*04b0*/  @!P2 IADD3.X R26, PT, PT, RZ, RZ, RZ, P3, P4 ;  /* 0x000000ffff1aa210 */ /* 0x000fe40001fe84ff */
[----:B0-----:R-:W-:-:S04]  /*04c0*/  @!P2 LEA R8, P5, R5, R8, 0x2 ;  /* 0x000000080508a211 */ /* 0x001fc800078a10ff */
[----:B------:R-:W-:Y:S02]  /*04d0*/  @!P2 LEA.HI.X R9, R5, R9, R26, 0x2, P5 ;  /* 0x000000090509a211 */ /* 0x000fe400028f141a */
[----:B------:R-:W-:Y:S04]  /*04e0*/  LDS R26, [R2+0x100] ;  /* 0x00010000021a7984 */ /* 0x000fe80000000800 */
[----:B------:R-:W0:Y:S01]  /*04f0*/  LDS.128 R4, [R16+0x10] ;  /* 0x0000100010047984 */ /* 0x000e220000000c00 */
[----:B------:R-:W-:Y:S02]  /*0500*/  MOV R25, RZ ;  /* 0x000000ff00197202 */ /* 0x000fe40000000f00 */
[----:B------:R-:W-:-:S04]  /*0510*/  MOV R27, RZ ;  /* 0x000000ff001b7202 */ /* 0x000fc80000000f00 */
[----:B------:R2:W3:Y:S01]  /*0520*/  @!P2 LDG.E.CONSTANT R25, desc[UR10][R8.64+0x40] ;  /* 0x0000400a0819a981 */ /* 0x0004e2000c1e9900 */
[----:B-1----:R-:W-:-:S05]  /*0530*/  @!P0 IMAD.WIDE R10, R23, 0x4, R10 ;  /* 0x00000004170a8825 */ /* 0x002fca00078e020a */
[----:B------:R-:W4:Y:S04]  /*0540*/  @!P0 LDG.E.CONSTANT R27, desc[UR10][R10.64] ;  /* 0x0000000a0a1b8981 */ /* 0x000f28000c1e9900 */
[----:B--2---:R-:W-:Y:S04]  /*0550*/  LDS R8, [R2+0x200] ;  /* 0x0002000002087984 */ /* 0x004fe80000000800 */
[----:B------:R-:W-:Y:S01]  /*0560*/  LDS R9, [R2+0x240] ;  /* 0x0002400002097984 */ /* 0x000fe20000000800 */
[----:B0-----:R-:W-:-:S03]  /*0570*/  FFMA R4, R4, R26, R29 ;  /* 0x0000001a04047223 */ /* 0x001fc6000000001d */
[----:B------:R-:W0:Y:S04]  /*0580*/  LDS R29, [R2+0x140] ;  /* 0x00014000021d7984 */ /* 0x000e280000000800 */
[----:B------:R-:W1:Y:S01]  /*0590*/  LDS R26, [R2+0x180] ;  /* 0x00018000021a7984 */ /* 0x000e620000000800 */
[----:B0-----:R-:W-:-:S03]  /*05a0*/  FFMA R5, R29, R5, R4 ;  /* 0x000000051d057223 */ /* 0x001fc60000000004 */
[----:B------:R-:W0:Y:S01]  /*05b0*/  LDS R29, [R2+0x1c0] ;  /* 0x0001c000021d7984 */ /* 0x000e220000000800 */
[----:B-1----:R-:W-:-:S04]  /*05c0*/  FFMA R6, R26, R6, R5 ;  /* 0x000000061a067223 */ /* 0x002fc80000000005 */
[----:B0-----:R-:W-:Y:S02]  /*05d0*/  FFMA R29, R29, R7, R6 ;  /* 0x000000071d1d7223 */ /* 0x001fe40000000006 */
[----:B------:R-:W0:Y:S02]  /*05e0*/  LDS.128 R4, [R16+0x20] ;  /* 0x0000200010047984 */ /* 0x000e240000000c00 */
[----:B0-----:R-:W-:Y:S02]  /*05f0*/  FFMA R4, R4, R8, R29 ;  /* 0x0000000804047223 */ /* 0x001fe4000000001d */
[----:B------:R-:W0:Y:S02]  /*0600*/  LDS R8, [R2+0x280] ;  /* 0x0002800002087984 */ /* 0x000e240000000800 */
[----:B------:R-:W-:Y:S02]  /*0610*/  FFMA R5, R9, R5, R4 ;  /* 0x0000000509057223 */ /* 0x000fe40000000004 */
[----:B------:R-:W1:Y:S04]  /*0620*/  LDS R9, [R2+0x2c0] ;  /* 0x0002c00002097984 */ /* 0x000e680000000800 */
[----:B------:R-:W-:Y:S01]  /*0630*/  LDS R29, [R2+0x380] ;  /* 0x00038000021d7984 */ /* 0x000fe20000000800 */
[----:B0-----:R-:W-:-:S03]  /*0640*/  FFMA R6, R8, R6, R5 ;  /* 0x0000000608067223 */ /* 0x001fc60000000005 */
[----:B------:R-:W-:Y:S01]  /*0650*/  LDS R8, [R2+0x300] ;  /* 0x0003000002087984 */ /* 0x000fe20000000800 */
[----:B-1----:R-:W-:-:S03]  /*0660*/  FFMA R9, R9, R7, R6 ;  /* 0x0000000709097223 */ /* 0x002fc60000000006 */
[----:B------:R-:W0:Y:S02]  /*0670*/  LDS.128 R4, [R16+0x30] ;  /* 0x0000300010047984 */ /* 0x000e240000000c00 */
[----:B0-----:R-:W-:Y:S02]  /*0680*/  FFMA R4, R4, R8, R9 ;  /* 0x0000000804047223 */ /* 0x001fe40000000009 */
[----:B------:R-:W0:Y:S02]  /*0690*/  LDS R9, [R2+0x340] ;  /* 0x0003400002097984 */ /* 0x000e240000000800 */
[----:B0-----:R-:W-:Y:S02]  /*06a0*/  FFMA R28, R9, R5, R4 ;  /* 0x00000005091c7223 */ /* 0x001fe40000000004 */
[----:B------:R-:W0:Y:S01]  /*06b0*/  LDS R4, [R2+0x3c0] ;  /* 0x0003c00002047984 */ /* 0x000e220000000800 */
[----:B------:R-:W-:Y:S06]  /*06c0*/  BAR.SYNC.DEFER_BLOCKING 0x0 ;  /* 0x0000000000007b1d */ /* 0x000fec0000010000 */
[----:B---3--:R-:W-:Y:S04]  /*06d0*/  STS [R24], R25 ;  /* 0x0000001918007388 */ /* 0x008fe80000000800 */
[----:B----4-:R-:W-:Y:S01]  /*06e0*/  STS [R20], R27 ;  /* 0x0000001b14007388 */ /* 0x010fe20000000800 */
[----:B------:R-:W-:Y:S06]  /*06f0*/  BAR.SYNC.DEFER_BLOCKING 0x0 ;  /* 0x0000000000007b1d */ /* 0x000fec0000010000 */
[----:B------:R-:W-:Y:S04]  /*0700*/  LDS R25, [R2] ;  /* 0x0000000002197984 */ /* 0x000fe80000000800 */
[----:B------:R-:W1:Y:S04]  /*0710*/  LDS.128 R8, [R16] ;  /* 0x0000000010087984 */ /* 0x000e680000000c00 */
[----:B------:R-:W2:Y:S01]  /*0720*/  LDS R26, [R2+0x40] ;  /* 0x00004000021a7984 */ /* 0x000ea20000000800 */
[----:B------:R-:W-:-:S03]  /*0730*/  FFMA R5, R29, R6, R28 ;  /* 0x000000061d057223 */ /* 0x000fc6000000001c */
[----:B------:R-:W3:Y:S01]  /*0740*/  LDS R29, [R2+0x80] ;  /* 0x00008000021d7984 */ /* 0x000ee20000000800 */
[----:B0-----:R-:W-:-:S03]  /*0750*/  FFMA R5, R4, R7, R5 ;  /* 0x0000000704057223 */ /* 0x001fc60000000005 */
[----:B------:R-:W-:Y:S04]  /*0760*/  LDS R24, [R2+0x140] ;  /* 0x0001400002187984 */ /* 0x000fe80000000800 */
[----:B------:R-:W-:Y:S01]  /*0770*/  LDS R27, [R2+0x200] ;  /* 0x00020000021b7984 */ /* 0x000fe20000000800 */
[----:B-1----:R-:W-:-:S03]  /*0780*/  FFMA R5, R8, R25, R5 ;  /* 0x0000001908057223 */ /* 0x002fc60000000005 */
[----:B------:R-:W0:Y:S01]  /*0790*/  LDS R8, [R2+0xc0] ;  /* 0x0000c00002087984 */ /* 0x000e220000000800 */
[----:B--2---:R-:W-:-:S03]  /*07a0*/  FFMA R26, R26, R9, R5 ;  /* 0x000000091a1a7223 */ /* 0x004fc60000000005 */
[----:B------:R-:W-:Y:S04]  /*07b0*/  LDS R9, [R2+0x100] ;  /* 0x0001000002097984 */ /* 0x000fe80000000800 */
[----:B------:R-:W1:Y:S04]  /*07c0*/  LDS.128 R4, [R16+0x10] ;  /* 0x0000100010047984 */ /* 0x000e680000000c00 */
[----:B------:R-:W2:Y:S01]  /*07d0*/  LDS R25, [R2+0x180] ;  /* 0x0001800002197984 */ /* 0x000ea20000000800 */
[----:B---3--:R-:W-:-:S04]  /*07e0*/  FFMA R29, R29, R10, R26 ;  /* 0x0000000a1d1d7223 */ /* 0x008fc8000000001a */
[----:B0-----:R-:W-:-:S04]  /*07f0*/  FFMA R11, R8, R11, R29 ;  /* 0x0000000b080b7223 */ /* 0x001fc8000000001d */
[----:B-1----:R-:W-:Y:S02]  /*0800*/  FFMA R9, R4, R9, R11 ;  /* 0x0000000904097223 */ /* 0x002fe4000000000b */
[----:B------:R-:W0:Y:S02]  /*0810*/  LDS R4, [R2+0x1c0] ;  /* 0x0001c00002047984 */ /* 0x000e240000000800 */
[----:B------:R-:W-:Y:S02]  /*0820*/  FFMA R26, R24, R5, R9 ;  /* 0x00000005181a7223 */ /* 0x000fe40000000009 */
[----:B------:R-:W1:Y:S04]  /*0830*/  LDS.128 R8, [R16+0x20] ;  /* 0x0000200010087984 */ /* 0x000e680000000c00 */
[----:B------:R-:W3:Y:S01]  /*0840*/  LDS R24, [R2+0x240] ;  /* 0x0002400002187984 */ /* 0x000ee20000000800 */
[----:B--2---:R-:W-:-:S03]  /*0850*/  FFMA R5, R25, R6, R26 ;  /* 0x0000000619057223 */ /* 0x004fc6000000001a */
[----:B------:R-:W2:Y:S01]  /*0860*/  LDS R25, [R2+0x280] ;  /* 0x0002800002197984 */ /* 0x000ea20000000800 */
[----:B0-----:R-:W-:-:S04]  /*0870*/  FFMA R5, R4, R7, R5 ;  /* 0x0000000704057223 */ /* 0x001fc80000000005 */
[----:B-1----:R-:W-:Y:S02]  /*0880*/  FFMA R5, R8, R27, R5 ;  /* 0x0000001b08057223 */ /* 0x002fe40000000005 */
[----:B------:R-:W0:Y:S02]  /*0890*/  LDS R8, [R2+0x2c0] ;  /* 0x0002c00002087984 */ /* 0x000e240000000800 */
[----:B---3--:R-:W-:Y:S02]  /*08a0*/  FFMA R24, R24, R9, R5 ;  /* 0x0000000918187223 */ /* 0x008fe40000000005 */
[----:B------:R-:W-:Y:S04]  /*08b0*/  LDS R9, [R2+0x300] ;  /* 0x0003000002097984 */ /* 0x000fe80000000800 */
[----:B------:R-:W1:Y:S01]  /*08c0*/  LDS.128 R4, [R16+0x30] ;  /* 0x0000300010047984 */ /* 0x000e620000000c00 */
[----:B--2---:R-:W-:-:S03]  /*08d0*/  FFMA R25, R25, R10, R24 ;  /* 0x0000000a19197223 */ /* 0x004fc60000000018 */
[----:B------:R-:W2:Y:S04]  /*08e0*/  LDS R27, [R2+0x340] ;  /* 0x00034000021b7984 */ /* 0x000ea80000000800 */
[----:B------:R-:W3:Y:S04]  /*08f0*/  LDS R24, [R2+0x380] ;  /* 0x0003800002187984 */ /* 0x000ee80000000800 */
[----:B------:R-:W4:Y:S01]  /*0900*/  LDS R10, [R2+0x3c0] ;  /* 0x0003c000020a7984 */ /* 0x000f220000000800 */
[----:B------:R-:W-:-:S04]  /*0910*/  UIADD3 UR4, UPT, UPT, UR4, 0x2, URZ ;  /* 0x0000000204047890 */ /* 0x000fc8000fffe0ff */
[----:B------:R-:W-:Y:S01]  /*0920*/  UISETP.NE.AND UP0, UPT, UR4, URZ, UPT ;  /* 0x000000ff0400728c */ /* 0x000fe2000bf05270 */
[----:B0-----:R-:W-:-:S04]  /*0930*/  FFMA R11, R8, R11, R25 ;  /* 0x0000000b080b7223 */ /* 0x001fc80000000019 */
[----:B-1----:R-:W-:-:S04]  /*0940*/  FFMA R4, R4, R9, R11 ;  /* 0x0000000904047223 */ /* 0x002fc8000000000b */
[----:B--2---:R-:W-:-:S04]  /*0950*/  FFMA R5, R27, R5, R4 ;  /* 0x000000051b057223 */ /* 0x004fc80000000004 */
[----:B---3--:R-:W-:Y:S01]  /*0960*/  FFMA R5, R24, R6, R5 ;  /* 0x0000000618057223 */ /* 0x008fe20000000005 */
[----:B------:R-:W-:Y:S02]  /*0970*/  IADD3 R15, PT, PT, R15, 0x20, RZ ;  /* 0x000000200f0f7810 */ /* 0x000fe40007ffe0ff */
[----:B------:R-:W-:Y:S01]  /*0980*/  IADD3 R17, PT, PT, R17, 0x20, RZ ;  /* 0x0000002011117810 */ /* 0x000fe20007ffe0ff */
[----:B----4-:R-:W-:Y:S01]  /*0990*/  FFMA R25, R10, R7, R5 ;  /* 0x000000070a197223 */ /* 0x010fe20000000005 */
[----:B------:R-:W-:Y:S02]  /*09a0*/  IADD3 R18, PT, PT, R18, 0x20, RZ ;  /* 0x0000002012127810 */ /* 0x000fe40007ffe0ff */
[----:B------:R-:W-:Y:S02]  /*09b0*/  IADD3 R19, PT, PT, R19, 0x20, RZ ;  /* 0x0000002013137810 */ /* 0x000fe40007ffe0ff */
[C---:B------:R-:W-:Y:S02]  /*09c0*/  LEA R21, R12.reuse, R21, 0x5 ;  /* 0x000000150c157211 */ /* 0x040fe400078e28ff */
[----:B------:R-:W-:Y:S01]  /*09d0*/  LEA R23, R12, R23, 0x5 ;  /* 0x000000170c177211 */ /* 0x000fe200078e28ff */
[----:B------:R-:W-:Y:S06]  /*09e0*/  BAR.SYNC.DEFER_BLOCKING 0x0 ;  /* 0x0000000000007b1d */ /* 0x000fec0000010000 */
[----:B------:R-:W-:Y:S05]  /*09f0*/  BRA.U UP0, `(.L_x_2) ;  /* 0xfffffff9002c7547 */ /* 0x000fea000b83ffff */
[----:B------:R-:W-:-:S12]  /*0a00*/  ULOP3.LUT UR4, UR8, 0x7fffffe0, URZ, 0xc0, !UPT ;  /* 0x7fffffe008047892 */ /* 0x000fd8000f8ec0ff */
.L_x_1:
[----:B------:R-:W-:-:S09]  /*0a10*/  ULOP3.LUT UP0, URZ, UR8, 0x10, URZ, 0xc0, !UPT ;  /* 0x0000001008ff7892 */ /* 0x000fd2000f80c0ff */
[----:B------:R-:W-:Y:S05]  /*0a20*/  BRA.U !UP0, `(.L_x_0) ;  /* 0x0000000108ec7547 */ /* 0x000fea000b800000 */
[----:B------:R-:W0:Y:S01]  /*0a30*/  LDCU UR6, c[0x0][0x39c] ;  /* 0x00007380ff0677ac */ /* 0x000e220008000800 */
[----:B------:R-:W-:Y:S02]  /*0a40*/  IADD3 R7, PT, PT, R13, UR4, RZ ;  /* 0x000000040d077c10 */ /* 0x000fe4000fffe0ff */
[----:B------:R-:W-:Y:S02]  /*0a50*/  CS2R R12, SRZ ;  /* 0x00000000000c7805 */ /* 0x000fe4000001ff00 */
[----:B------:R-:W-:Y:S01]  /*0a60*/  IADD3 R14, PT, PT, R14, UR4, RZ ;  /* 0x000000040e0e7c10 */ /* 0x000fe2000fffe0ff */
[----:B------:R-:W1:Y:S01]  /*0a70*/  LDCU UR5, c[0x0][0x398] ;  /* 0x00007300ff0577ac */ /* 0x000e620008000800 */
[----:B------:R-:W-:Y:S02]  /*0a80*/  ISETP.GE.AND P0, PT, R7, UR7, PT ;  /* 0x0000000707007c0c */ /* 0x000fe4000bf06270 */
[----:B0-----:R-:W-:Y:S02]  /*0a90*/  ISETP.GE.AND P1, PT, R3, UR6, PT ;  /* 0x0000000603007c0c */ /* 0x001fe4000bf26270 */
[----:B-1----:R-:W-:-:S02]  /*0aa0*/  ISETP.GE.OR P0, PT, R0, UR5, P0 ;  /* 0x0000000500007c0c */ /* 0x002fc40008706670 */
[----:B------:R-:W-:-:S11]  /*0ab0*/  ISETP.GE.OR P1, PT, R14, UR7, P1 ;  /* 0x000000070e007c0c */ /* 0x000fd60008f26670 */
[----:B------:R-:W0:Y:S01]  /*0ac0*/  @!P0 LDC.64 R8, c[0x0][0x380] ;  /* 0x0000e000ff088b82 */ /* 0x000e220000000a00 */
[----:B------:R-:W-:Y:S01]  /*0ad0*/  @!P0 IADD3 R7, PT, PT, R22, R7, RZ ;  /* 0x0000000716078210 */ /* 0x000fe20007ffe0ff */
[----:B------:R-:W-:-:S06]  /*0ae0*/  @!P1 IMAD R11, R14, UR6, R3 ;  /* 0x000000060e0b9c24 */ /* 0x000fcc000f8e0203 */
[----:B------:R-:W1:Y:S01]  /*0af0*/  @!P1 LDC.64 R4, c[0x0][0x388] ;  /* 0x0000e200ff049b82 */ /* 0x000e620000000a00 */
[----:B0-----:R-:W-:-:S05]  /*0b00*/  @!P0 IMAD.WIDE.U32 R8, R7, 0x4, R8 ;  /* 0x0000000407088825 */ /* 0x001fca00078e0008 */
[----:B------:R-:W2:Y:S01]  /*0b10*/  @!P0 LDG.E.CONSTANT R12, desc[UR10][R8.64] ;  /* 0x0000000a080c8981 */ /* 0x000ea2000c1e9900 */
[----:B-1----:R-:W-:-:S05]  /*0b20*/  @!P1 IMAD.WIDE R10, R11, 0x4, R4 ;  /* 0x000000040b0a9825 */ /* 0x002fca00078e0204 */
[----:B------:R-:W3:Y:S01]  /*0b30*/  @!P1 LDG.E.CONSTANT R13, desc[UR10][R10.64] ;  /* 0x0000000a0a0d9981 */ /* 0x000ee2000c1e9900 */
[----:B------:R-:W0:Y:S02]  /*0b40*/  S2R R5, SR_TID.X ;  /* 0x0000000000057919 */ /* 0x000e240000002100 */
[----:B0-----:R-:W-:-:S05]  /*0b50*/  LEA R15, R5, R16, 0x2 ;  /* 0x00000010050f7211 */ /* 0x001fca00078e10ff */
[----:B--2---:R-:W-:Y:S04]  /*0b60*/  STS [R15], R12 ;  /* 0x0000000c0f007388 */ /* 0x004fe80000000800 */
[----:B---3--:R-:W-:Y:S01]  /*0b70*/  STS [R20], R13 ;  /* 0x0000000d14007388 */ /* 0x008fe20000000800 */
[----:B------:R-:W-:Y:S06]  /*0b80*/  BAR.SYNC.DEFER_BLOCKING 0x0 ;  /* 0x0000000000007b1d */ /* 0x000fec0000010000 */
[----:B------:R-:W-:Y:S04]  /*0b90*/  LDS R14, [R2] ;  /* 0x00000000020e7984 */ /* 0x000fe80000000800 */
[----:B------:R-:W0:Y:S04]  /*0ba0*/  LDS.128 R4, [R16] ;  /* 0x0000000010047984 */ /* 0x000e280000000c00 */
[----:B------:R-:W1:Y:S04]  /*0bb0*/  LDS R23, [R2+0x40] ;  /* 0x0000400002177984 */ /* 0x000e680000000800 */
[----:B------:R-:W2:Y:S04]  /*0bc0*/  LDS R27, [R2+0x80] ;  /* 0x00008000021b7984 */ /* 0x000ea80000000800 */
[----:B------:R-:W3:Y:S04]  /*0bd0*/  LDS R26, [R2+0xc0] ;  /* 0x0000c000021a7984 */ /* 0x000ee80000000800 */
[----:B------:R-:W-:Y:S04]  /*0be0*/  LDS R17, [R2+0x100] ;  /* 0x0001000002117984 */ /* 0x000fe80000000800 */
[----:B------:R-:W4:Y:S04]  /*0bf0*/  LDS.128 R8, [R16+0x10] ;  /* 0x0000100010087984 */ /* 0x000f280000000c00 */
[----:B------:R-:W5:Y:S04]  /*0c00*/  LDS R18, [R2+0x140] ;  /* 0x0001400002127984 */ /* 0x000f680000000800 */
[----:B------:R-:W5:Y:S04]  /*0c10*/  LDS R19, [R2+0x180] ;  /* 0x0001800002137984 */ /* 0x000f680000000800 */
[----:B------:R-:W5:Y:S04]  /*0c20*/  LDS R20, [R2+0x1c0] ;  /* 0x0001c00002147984 */ /* 0x000f680000000800 */
[----:B------:R-:W-:Y:S01]  /*0c30*/  LDS R21, [R2+0x200] ;  /* 0x0002000002157984 */ /* 0x000fe20000000800 */
[----:B0-----:R-:W-:-:S03]  /*0c40*/  FFMA R4, R4, R14, R25 ;  /* 0x0000000e04047223 */ /* 0x001fc60000000019 */
[----:B------:R-:W-:Y:S04]  /*0c50*/  LDS R22, [R2+0x240] ;  /* 0x0002400002167984 */ /* 0x000fe80000000800 */
[----:B------:R-:W0:Y:S01]  /*0c60*/  LDS.128 R12, [R16+0x20] ;  /* 0x00002000100c7984 */ /* 0x000e220000000c00 */
[----:B-1----:R-:W-:-:S03]  /*0c70*/  FFMA R4, R23, R5, R4 ;  /* 0x0000000517047223 */ /* 0x002fc60000000004 */
[----:B------:R-:W1:Y:S01]  /*0c80*/  LDS R23, [R2+0x280] ;  /* 0x0002800002177984 */ /* 0x000e620000000800 */
[----:B--2---:R-:W-:-:S03]  /*0c90*/  FFMA R27, R27, R6, R4 ;  /* 0x000000061b1b7223 */ /* 0x004fc60000000004 */
[----:B------:R-:W2:Y:S01]  /*0ca0*/  LDS R24, [R2+0x2c0] ;  /* 0x0002c00002187984 */ /* 0x000ea20000000800 */
[----:B---3--:R-:W-:-:S03]  /*0cb0*/  FFMA R27, R26, R7, R27 ;  /* 0x000000071a1b7223 */ /* 0x008fc6000000001b */
[----:B------:R-:W-:Y:S04]  /*0cc0*/  LDS R25, [R2+0x300] ;  /* 0x0003000002197984 */ /* 0x000fe80000000800 */
[----:B------:R-:W3:Y:S01]  /*0cd0*/  LDS.128 R4, [R16+0x30] ;  /* 0x0000300010047984 */ /* 0x000ee20000000c00 */
[----:B----4-:R-:W-:-:S03]  /*0ce0*/  FFMA R27, R8, R17, R27 ;  /* 0x00000011081b7223 */ /* 0x010fc6000000001b */
[----:B------:R-:W4:Y:S04]  /*0cf0*/  LDS R26, [R2+0x340] ;  /* 0x00034000021a7984 */ /* 0x000f280000000800 */
[----:B------:R-:W4:Y:S01]  /*0d00*/  LDS R17, [R2+0x380] ;  /* 0x0003800002117984 */ /* 0x000f220000000800 */
[----:B-----5:R-:W-:-:S03]  /*0d10*/  FFMA R18, R18, R9, R27 ;  /* 0x0000000912127223 */ /* 0x020fc6000000001b */
[----:B------:R-:W5:Y:S01]  /*0d20*/  LDS R8, [R2+0x3c0] ;  /* 0x0003c00002087984 */ /* 0x000f620000000800 */
[----:B------:R-:W-:-:S04]  /*0d30*/  FFMA R19, R19, R10, R18 ;  /* 0x0000000a13137223 */ /* 0x000fc80000000012 */
[----:B------:R-:W-:-:S04]  /*0d40*/  FFMA R11, R20, R11, R19 ;  /* 0x0000000b140b7223 */ /* 0x000fc80000000013 */
[----:B0-----:R-:W-:-:S04]  /*0d50*/  FFMA R11, R12, R21, R11 ;  /* 0x000000150c0b7223 */ /* 0x001fc8000000000b */
[----:B------:R-:W-:-:S04]  /*0d60*/  FFMA R22, R22, R13, R11 ;  /* 0x0000000d16167223 */ /* 0x000fc8000000000b */
[----:B-1----:R-:W-:-:S04]  /*0d70*/  FFMA R23, R23, R14, R22 ;  /* 0x0000000e17177223 */ /* 0x002fc80000000016 */
[----:B--2---:R-:W-:-:S04]  /*0d80*/  FFMA R15, R24, R15, R23 ;  /* 0x0000000f180f7223 */ /* 0x004fc80000000017 */
[----:B---3--:R-:W-:-:S04]  /*0d90*/  FFMA R15, R4, R25, R15 ;  /* 0x00000019040f7223 */ /* 0x008fc8000000000f */
[----:B----4-:R-:W-:-:S04]  /*0da0*/  FFMA R26, R26, R5, R15 ;  /* 0x000000051a1a7223 */ /* 0x010fc8000000000f */
[----:B------:R-:W-:-:S04]  /*0db0*/  FFMA R17, R17, R6, R26 ;  /* 0x0000000611117223 */ /* 0x000fc8000000001a */
[----:B-----5:R-:W-:Y:S01]  /*0dc0*/  FFMA R25, R8, R7, R17 ;  /* 0x0000000708197223 */ /* 0x020fe20000000011 */
[----:B------:R-:W-:Y:S06]  /*0dd0*/  BAR.SYNC.DEFER_BLOCKING 0x0 ;  /* 0x0000000000007b1d */ /* 0x000fec0000010000 */
.L_x_0:
[----:B------:R-:W0:Y:S02]  /*0de0*/  LDCU.64 UR4, c[0x0][0x398] ;  /* 0x00007300ff0477ac */ /* 0x000e240008000a00 */
[----:B0-----:R-:W-:-:S04]  /*0df0*/  ISETP.GE.AND P0, PT, R3, UR5, PT ;  /* 0x0000000503007c0c */ /* 0x001fc8000bf06270 */
[----:B------:R-:W-:-:S13]  /*0e00*/  ISETP.GE.OR P0, PT, R0, UR4, P0 ;  /* 0x0000000400007c0c */ /* 0x000fda0008706670 */
[----:B------:R-:W-:Y:S05]  /*0e10*/  @P0 EXIT ;  /* 0x000000000000094d */ /* 0x000fea0003800000 */
[----:B------:R-:W0:Y:S01]  /*0e20*/  LDC.64 R4, c[0x0][0x390] ;  /* 0x0000e400ff047b82 */ /* 0x000e220000000a00 */
[----:B------:R-:W-:-:S04]  /*0e30*/  IMAD R3, R0, UR5, R3 ;  /* 0x0000000500037c24 */ /* 0x000fc8000f8e0203 */
[----:B0-----:R-:W-:-:S05]  /*0e40*/  IMAD.WIDE.U32 R2, R3, 0x4, R4 ;  /* 0x0000000403027825 */ /* 0x001fca00078e0004 */
[----:B------:R-:W-:Y:S01]  /*0e50*/  STG.E desc[UR10][R2.64], R25 ;  /* 0x0000001902007986 */ /* 0x000fe2000c10190a */
[----:B------:R-:W-:Y:S05]  /*0e60*/  EXIT ;  /* 0x000000000000794d */ /* 0x000fea0003800000 */
.L_x_3:
[----:B------:R-:W-:-:S00]  /*0e70*/  BRA `(.L_x_3) ;  /* 0xfffffffc00fc7947 */ /* 0x000fc0000383ffff */
[----:B------:R-:W-:-:S00]  /*0e80*/  NOP ;  /* 0x0000000000007918 */ /* 0x000fc00000000000 */
[----:B------:R-:W-:-:S00]  /*0e90*/  NOP ;  /* 0x0000000000007918 */ /* 0x000fc00000000000 */
[----:B------:R-:W-:-:S00]  /*0ea0*/  NOP ;  /* 0x0000000000007918 */ /* 0x000fc00000000000 */
[----:B------:R-:W-:-:S00]  /*0eb0*/  NOP ;  /* 0x0000000000007918 */ /* 0x000fc00000000000 */
[----:B------:R-:W-:-:S00]  /*0ec0*/  NOP ;  /* 0x0000000000007918 */ /* 0x000fc00000000000 */
[----:B------:R-:W-:-:S00]  /*0ed0*/  NOP ;  /* 0x0000000000007918 */ /* 0x000fc00000000000 */
[----:B------:R-:W-:-:S00]  /*0ee0*/  NOP ;  /* 0x0000000000007918 */ /* 0x000fc00000000000 */
[----:B------:R-:W-:-:S00]  /*0ef0*/  NOP ;  /* 0x0000000000007918 */ /* 0x000fc00000000000 */
.L_x_4:


//--------------------- .nv.shared._Z12MatMulKernelPKfS0_Pfiii --------------------------
	.section	.nv.shared._Z12MatMulKernelPKfS0_Pfiii,"aw",@nobits
	.sectionflags	@""
	.align	4
.nv.shared._Z12MatMulKernelPKfS0_Pfiii:
	.zero		3072


//--------------------- .nv.shared.reserved.0     --------------------------
	.section	.nv.shared.reserved.0,"aw",@nobits
	.weak		__nv_reservedSMEM_offset_0_alias
	.size		__nv_reservedSMEM_offset_0_alias, 0, 64
	.other		__nv_reservedSMEM_offset_0_alias,@"STO_CUDA_RESERVED_SHARED STV_DEFAULT"
__nv_reservedSMEM_offset_0_alias:
	.zero		0
	.zero		64


//--------------------- .nv.constant0._Z12MatMulKernelPKfS0_Pfiii --------------------------
	.section	.nv.constant0._Z12MatMulKernelPKfS0_Pfiii,"a",@progbits
	.sectionflags	@""
	.align	4
.nv.constant0._Z12MatMulKernelPKfS0_Pfiii:
	.zero		932


//--------------------- SYMBOLS --------------------------

	.type		.nv.reservedSmem.offset0,@object
	.size		.nv.reservedSmem.offset0,0x4
	.type		.nv.reservedSmem.cap,@object
	.size		.nv.reservedSmem.cap,0x4
